//
// Generated by NVIDIA NVVM Compiler
//
// Compiler Build ID: CL-36424714
// Cuda compilation tools, release 13.0, V13.0.88
// Based on NVVM 20.0.0
//

.version 9.0
.target sm_100
.address_size 64

	// .globl	_Z10add_kernelPiS_S_

.visible .entry _Z10add_kernelPiS_S_(
	.param .u64 .ptr .align 1 _Z10add_kernelPiS_S__param_0,
	.param .u64 .ptr .align 1 _Z10add_kernelPiS_S__param_1,
	.param .u64 .ptr .align 1 _Z10add_kernelPiS_S__param_2
)
{
	.reg .b32 	%r<7>;
	.reg .b64 	%rd<11>;

	ld.param.u64 	%rd1, [_Z10add_kernelPiS_S__param_0];
	ld.param.u64 	%rd2, [_Z10add_kernelPiS_S__param_1];
	ld.param.u64 	%rd3, [_Z10add_kernelPiS_S__param_2];
	cvta.to.global.u64 	%rd4, %rd3;
	cvta.to.global.u64 	%rd5, %rd2;
	cvta.to.global.u64 	%rd6, %rd1;
	mov.u32 	%r1, %tid.x;
	mov.u32 	%r2, %tid.y;
	mad.lo.s32 	%r3, %r1, 20, %r2;
	mul.wide.u32 	%rd7, %r3, 4;
	add.s64 	%rd8, %rd6, %rd7;
	ld.global.u32 	%r4, [%rd8];
	add.s64 	%rd9, %rd5, %rd7;
	ld.global.u32 	%r5, [%rd9];
	add.s32 	%r6, %r5, %r4;
	add.s64 	%rd10, %rd4, %rd7;
	st.global.u32 	[%rd10], %r6;
	ret;

}


// ===== COMPILED SASS (sm_100) =====

	.target	sm_100

	.elftype	@"ET_EXEC"


//--------------------- .note.nv.tkinfo           --------------------------
	.section	.note.nv.tkinfo,"",@"SHT_NOTE"
	.sectionflags	@"SHF_NOTE_NV_TKINFO"
	.tkinfo
        /*0018*/ 	.word	0x00000002
        /*0030*/ 	.string	""
        /*0030*/ 	.string	"ptxas"
        /*0030*/ 	.string	"Cuda compilation tools, release 13.0, V13.0.88"
        /*0030*/ 	.string	"Build cuda_13.0.r13.0/compiler.36424714_0"
        /*0030*/ 	.string	"-arch sm_100 -m 64 "



//--------------------- .note.nv.cuinfo           --------------------------
	.section	.note.nv.cuinfo,"",@"SHT_NOTE"
	.sectionflags	@"SHF_NOTE_NV_CUINFO"
        /*0018*/ 	.short	0x0002
        /*001a*/ 	.short	0x0064
        /*001c*/ 	.short	0x0082
	.zero		2


//--------------------- .nv.info                  --------------------------
	.section	.nv.info,"",@"SHT_CUDA_INFO"
	.align	4


	//----- nvinfo : EIATTR_REGCOUNT
	.align		4
        /*0000*/ 	.byte	0x04, 0x2f
        /*0002*/ 	.short	(.L_1 - .L_0)
	.align		4
.L_0:
        /*0004*/ 	.word	index@(_Z10add_kernelPiS_S_)
        /*0008*/ 	.word	0x0000000c


	//----- nvinfo : EIATTR_FRAME_SIZE
	.align		4
.L_1:
        /*000c*/ 	.byte	0x04, 0x11
        /*000e*/ 	.short	(.L_3 - .L_2)
	.align		4
.L_2:
        /*0010*/ 	.word	index@(_Z10add_kernelPiS_S_)
        /*0014*/ 	.word	0x00000000


	//----- nvinfo : EIATTR_MIN_STACK_SIZE
	.align		4
.L_3:
        /*0018*/ 	.byte	0x04, 0x12
        /*001a*/ 	.short	(.L_5 - .L_4)
	.align		4
.L_4:
        /*001c*/ 	.word	index@(_Z10add_kernelPiS_S_)
        /*0020*/ 	.word	0x00000000
.L_5:


//--------------------- .nv.compat                --------------------------
	.section	.nv.compat,"",@"SHT_CUDA_COMPAT_INFO"
	.align	4
        /*0000*/ 	.byte	0x02, 0x09, 0x00, 0x00, 0x02, 0x02, 0x01, 0x00, 0x02, 0x05, 0x05, 0x00, 0x03, 0x07, 0x01, 0x01
        /*0010*/ 	.byte	0x02, 0x03, 0x00, 0x00, 0x02, 0x06, 0x01, 0x00, 0x04, 0x0b, 0x08, 0x00, 0x09, 0x00, 0x00, 0x00
        /*0020*/ 	.byte	0x00, 0x00, 0x00, 0x00


//--------------------- .nv.info._Z10add_kernelPiS_S_ --------------------------
	.section	.nv.info._Z10add_kernelPiS_S_,"",@"SHT_CUDA_INFO"
	.sectionflags	@""
	.align	4


	//----- nvinfo : EIATTR_CUDA_API_VERSION
	.align		4
        /*0000*/ 	.byte	0x04, 0x37
        /*0002*/ 	.short	(.L_7 - .L_6)
.L_6:
        /*0004*/ 	.word	0x00000082


	//----- nvinfo : EIATTR_KPARAM_INFO
	.align		4
.L_7:
        /*0008*/ 	.byte	0x04, 0x17
        /*000a*/ 	.short	(.L_9 - .L_8)
.L_8:
        /*000c*/ 	.word	0x00000000
        /*0010*/ 	.short	0x0002
        /*0012*/ 	.short	0x0010
        /*0014*/ 	.byte	0x00, 0xf5, 0x21, 0x00


	//----- nvinfo : EIATTR_KPARAM_INFO
	.align		4
.L_9:
        /*0018*/ 	.byte	0x04, 0x17
        /*001a*/ 	.short	(.L_11 - .L_10)
.L_10:
        /*001c*/ 	.word	0x00000000
        /*0020*/ 	.short	0x0001
        /*0022*/ 	.short	0x0008
        /*0024*/ 	.byte	0x00, 0xf5, 0x21, 0x00


	//----- nvinfo : EIATTR_KPARAM_INFO
	.align		4
.L_11:
        /*0028*/ 	.byte	0x04, 0x17
        /*002a*/ 	.short	(.L_13 - .L_12)
.L_12:
        /*002c*/ 	.word	0x00000000
        /*0030*/ 	.short	0x0000
        /*0032*/ 	.short	0x0000
        /*0034*/ 	.byte	0x00, 0xf5, 0x21, 0x00


	//----- nvinfo : EIATTR_SPARSE_MMA_MASK
	.align		4
.L_13:
        /*0038*/ 	.byte	0x03, 0x50
        /*003a*/ 	.short	0x0000


	//----- nvinfo : EIATTR_MAXREG_COUNT
	.align		4
        /*003c*/ 	.byte	0x03, 0x1b
        /*003e*/ 	.short	0x00ff


	//----- nvinfo : EIATTR_MERCURY_ISA_VERSION
	.align		4
        /*0040*/ 	.byte	0x03, 0x5f
        /*0042*/ 	.short	0x0101


	//----- nvinfo : EIATTR_VRC_CTA_INIT_COUNT
	.align		4
        /*0044*/ 	.byte	0x02, 0x4a
	.zero		1
	.zero		1


	//----- nvinfo : EIATTR_EXIT_INSTR_OFFSETS
	.align		4
        /*0048*/ 	.byte	0x04, 0x1c
        /*004a*/ 	.short	(.L_15 - .L_14)


	//   ....[0]....
.L_14:
        /*004c*/ 	.word	0x000000f0


	//----- nvinfo : EIATTR_CBANK_PARAM_SIZE
	.align		4
.L_15:
        /*0050*/ 	.byte	0x03, 0x19
        /*0052*/ 	.short	0x0018


	//----- nvinfo : EIATTR_PARAM_CBANK
	.align		4
        /*0054*/ 	.byte	0x04, 0x0a
        /*0056*/ 	.short	(.L_17 - .L_16)
	.align		4
.L_16:
        /*0058*/ 	.word	index@(.nv.constant0._Z10add_kernelPiS_S_)
        /*005c*/ 	.short	0x0380
        /*005e*/ 	.short	0x0018


	//----- nvinfo : EIATTR_SW_WAR
	.align		4
.L_17:
        /*0060*/ 	.byte	0x04, 0x36
        /*0062*/ 	.short	(.L_19 - .L_18)
.L_18:
        /*0064*/ 	.word	0x00000008
.L_19:


//--------------------- .nv.callgraph             --------------------------
	.section	.nv.callgraph,"",@"SHT_CUDA_CALLGRAPH"
	.align	4
	.sectionentsize	8
	.align		4
        /*0000*/ 	.word	0x00000000
	.align		4
        /*0004*/ 	.word	0xffffffff
	.align		4
        /*0008*/ 	.word	0x00000000
	.align		4
        /*000c*/ 	.word	0xfffffffe
	.align		4
        /*0010*/ 	.word	0x00000000
	.align		4
        /*0014*/ 	.word	0xfffffffd
	.align		4
        /*0018*/ 	.word	0x00000000
	.align		4
        /*001c*/ 	.word	0xfffffffc


//--------------------- .text._Z10add_kernelPiS_S_ --------------------------
	.section	.text._Z10add_kernelPiS_S_,"ax",@progbits
	.align	128
        .global         _Z10add_kernelPiS_S_
        .type           _Z10add_kernelPiS_S_,@function
        .size           _Z10add_kernelPiS_S_,(.L_x_1 - _Z10add_kernelPiS_S_)
        .other          _Z10add_kernelPiS_S_,@"STO_CUDA_ENTRY STV_DEFAULT"
_Z10add_kernelPiS_S_:
.text._Z10add_kernelPiS_S_:
[----:B------:R-:W-:Y:S01]  /*0000*/  LDC R1, c[0x0][0x37c] ;  /* 0x0000df00ff017b82 */ /* 0x000fe20000000800 */
[----:B------:R-:W0:Y:S07]  /*0010*/  S2R R9, SR_TID.X ;  /* 0x0000000000097919 */ /* 0x000e2e0000002100 */
[----:B------:R-:W1:Y:S01]  /*0020*/  LDC.64 R2, c[0x0][0x380] ;  /* 0x0000e000ff027b82 */ /* 0x000e620000000a00 */
[----:B------:R-:W2:Y:S01]  /*0030*/  LDCU.64 UR4, c[0x0][0x358] ;  /* 0x00006b00ff0477ac */ /* 0x000ea20008000a00 */
[----:B------:R-:W0:Y:S06]  /*0040*/  S2R R0, SR_TID.Y ;  /* 0x0000000000007919 */ /* 0x000e2c0000002200 */
[----:B------:R-:W3:Y:S08]  /*0050*/  LDC.64 R4, c[0x0][0x388] ;  /* 0x0000e200ff047b82 */ /* 0x000ef00000000a00 */
[----:B------:R-:W4:Y:S01]  /*0060*/  LDC.64 R6, c[0x0][0x390] ;  /* 0x0000e400ff067b82 */ /* 0x000f220000000a00 */
[----:B0-----:R-:W-:-:S04]  /*0070*/  IMAD R9, R9, 0x14, R0 ;  /* 0x0000001409097824 */ /* 0x001fc800078e0200 */
[----:B-1----:R-:W-:-:S04]  /*0080*/  IMAD.WIDE.U32 R2, R9, 0x4, R2 ;  /* 0x0000000409027825 */ /* 0x002fc800078e0002 */
[C---:B---3--:R-:W-:Y:S02]  /*0090*/  IMAD.WIDE.U32 R4, R9.reuse, 0x4, R4 ;  /* 0x0000000409047825 */ /* 0x048fe400078e0004 */
[----:B--2---:R-:W2:Y:S04]  /*00a0*/  LDG.E R2, desc[UR4][R2.64] ;  /* 0x0000000402027981 */ /* 0x004ea8000c1e1900 */
[----:B------:R-:W2:Y:S01]  /*00b0*/  LDG.E R5, desc[UR4][R4.64] ;  /* 0x0000000404057981 */ /* 0x000ea2000c1e1900 */
[----:B----4-:R-:W-:Y:S01]  /*00c0*/  IMAD.WIDE.U32 R6, R9, 0x4, R6 ;  /* 0x0000000409067825 */ /* 0x010fe200078e0006 */
[----:B--2---:R-:W-:-:S05]  /*00d0*/  IADD3 R9, PT, PT, R2, R5, RZ ;  /* 0x0000000502097210 */ /* 0x004fca0007ffe0ff */
[----:B------:R-:W-:Y:S01]  /*00e0*/  STG.E desc[UR4][R6.64], R9 ;  /* 0x0000000906007986 */ /* 0x000fe2000c101904 */
[----:B------:R-:W-:Y:S05]  /*00f0*/  EXIT ;  /* 0x000000000000794d */ /* 0x000fea0003800000 */
.L_x_0:
[----:B------:R-:W-:-:S00]  /*0100*/  BRA `(.L_x_0) ;  /* 0xfffffffc00fc7947 */ /* 0x000fc0000383ffff */
[----:B------:R-:W-:-:S00]  /*0110*/  NOP ;  /* 0x0000000000007918 */ /* 0x000fc00000000000 */
        /* <DEDUP_REMOVED lines=14> */
.L_x_1:


//--------------------- .nv.shared.reserved.0     --------------------------
	.section	.nv.shared.reserved.0,"aw",@nobits
	.weak		__nv_reservedSMEM_offset_0_alias
	.size		__nv_reservedSMEM_offset_0_alias, 0, 64
	.other		__nv_reservedSMEM_offset_0_alias,@"STO_CUDA_RESERVED_SHARED STV_DEFAULT"
__nv_reservedSMEM_offset_0_alias:
	.zero		0
	.zero		64


//--------------------- .nv.constant0._Z10add_kernelPiS_S_ --------------------------
	.section	.nv.constant0._Z10add_kernelPiS_S_,"a",@progbits
	.sectionflags	@""
	.align	4
.nv.constant0._Z10add_kernelPiS_S_:
	.zero		920


//--------------------- SYMBOLS --------------------------

	.type		.nv.reservedSmem.offset0,@object
	.size		.nv.reservedSmem.offset0,0x4
